//
// Generated by NVIDIA NVVM Compiler
//
// Compiler Build ID: CL-36424714
// Cuda compilation tools, release 13.0, V13.0.88
// Based on NVVM 20.0.0
//

.version 9.0
.target sm_100
.address_size 64

	// .globl	_Z10testAssertv
.extern .func __assertfail
(
	.param .b64 __assertfail_param_0,
	.param .b64 __assertfail_param_1,
	.param .b32 __assertfail_param_2,
	.param .b64 __assertfail_param_3,
	.param .b64 __assertfail_param_4
)
;
.global .align 1 .b8 __unnamed_1[18] = {118, 111, 105, 100, 32, 116, 101, 115, 116, 65, 115, 115, 101, 114, 116, 40, 41};
.global .align 1 .b8 $str$1[27] = {47, 116, 109, 112, 47, 115, 97, 115, 115, 95, 99, 117, 95, 100, 51, 110, 99, 56, 101, 113, 53, 47, 107, 46, 99, 117};
.global .align 1 .b8 $str$2[14] = {115, 104, 111, 117, 108, 100, 95, 98, 101, 95, 111, 110, 101};

.visible .entry _Z10testAssertv()
{
	.reg .b64 	%rd<7>;

	mov.u64 	%rd1, $str$2;
	cvta.global.u64 	%rd2, %rd1;
	mov.u64 	%rd3, $str$1;
	cvta.global.u64 	%rd4, %rd3;
	mov.u64 	%rd5, __unnamed_1;
	cvta.global.u64 	%rd6, %rd5;
	{ // callseq 0, 0
	.param .b64 param0;
	st.param.b64 	[param0], %rd2;
	.param .b64 param1;
	st.param.b64 	[param1], %rd4;
	.param .b32 param2;
	st.param.b32 	[param2], 9;
	.param .b64 param3;
	st.param.b64 	[param3], %rd6;
	.param .b64 param4;
	st.param.b64 	[param4], 1;
	call.uni 
	__assertfail, 
	(
	param0, 
	param1, 
	param2, 
	param3, 
	param4
	);
	} // callseq 0
	ret;

}


// ===== COMPILED SASS (sm_100) =====

	.target	sm_100

	.elftype	@"ET_EXEC"


//--------------------- .note.nv.tkinfo           --------------------------
	.section	.note.nv.tkinfo,"",@"SHT_NOTE"
	.sectionflags	@"SHF_NOTE_NV_TKINFO"
	.tkinfo
        /*0018*/ 	.word	0x00000002
        /*0030*/ 	.string	""
        /*0030*/ 	.string	"ptxas"
        /*0030*/ 	.string	"Cuda compilation tools, release 13.0, V13.0.88"
        /*0030*/ 	.string	"Build cuda_13.0.r13.0/compiler.36424714_0"
        /*0030*/ 	.string	"-arch sm_100 -m 64 "



//--------------------- .note.nv.cuinfo           --------------------------
	.section	.note.nv.cuinfo,"",@"SHT_NOTE"
	.sectionflags	@"SHF_NOTE_NV_CUINFO"
        /*0018*/ 	.short	0x0002
        /*001a*/ 	.short	0x0064
        /*001c*/ 	.short	0x0082
	.zero		2


//--------------------- .nv.info                  --------------------------
	.section	.nv.info,"",@"SHT_CUDA_INFO"
	.align	4


	//----- nvinfo : EIATTR_REGCOUNT
	.align		4
        /*0000*/ 	.byte	0x04, 0x2f
        /*0002*/ 	.short	(.L_4 - .L_3)
	.align		4
.L_3:
        /*0004*/ 	.word	index@(_Z10testAssertv)
        /*0008*/ 	.word	0x00000018


	//----- nvinfo : EIATTR_FRAME_SIZE
	.align		4
.L_4:
        /*000c*/ 	.byte	0x04, 0x11
        /*000e*/ 	.short	(.L_6 - .L_5)
	.align		4
.L_5:
        /*0010*/ 	.word	index@(_Z10testAssertv)
        /*0014*/ 	.word	0x00000000


	//----- nvinfo : EIATTR_MIN_STACK_SIZE
	.align		4
.L_6:
        /*0018*/ 	.byte	0x04, 0x12
        /*001a*/ 	.short	(.L_8 - .L_7)
	.align		4
.L_7:
        /*001c*/ 	.word	index@(_Z10testAssertv)
        /*0020*/ 	.word	0x00000000
.L_8:


//--------------------- .nv.compat                --------------------------
	.section	.nv.compat,"",@"SHT_CUDA_COMPAT_INFO"
	.align	4
        /*0000*/ 	.byte	0x02, 0x09, 0x00, 0x00, 0x02, 0x02, 0x01, 0x00, 0x02, 0x05, 0x05, 0x00, 0x03, 0x07, 0x01, 0x01
        /*0010*/ 	.byte	0x02, 0x03, 0x00, 0x00, 0x02, 0x06, 0x01, 0x00, 0x04, 0x0b, 0x08, 0x00, 0x09, 0x00, 0x00, 0x00
        /*0020*/ 	.byte	0x00, 0x00, 0x00, 0x00


//--------------------- .nv.info._Z10testAssertv  --------------------------
	.section	.nv.info._Z10testAssertv,"",@"SHT_CUDA_INFO"
	.sectionflags	@""
	.align	4


	//----- nvinfo : EIATTR_CUDA_API_VERSION
	.align		4
        /*0000*/ 	.byte	0x04, 0x37
        /*0002*/ 	.short	(.L_10 - .L_9)
.L_9:
        /*0004*/ 	.word	0x00000082


	//----- nvinfo : EIATTR_SPARSE_MMA_MASK
	.align		4
.L_10:
        /*0008*/ 	.byte	0x03, 0x50
        /*000a*/ 	.short	0x0000


	//----- nvinfo : EIATTR_MAXREG_COUNT
	.align		4
        /*000c*/ 	.byte	0x03, 0x1b
        /*000e*/ 	.short	0x00ff


	//----- nvinfo : EIATTR_EXTERNS
	.align		4
        /*0010*/ 	.byte	0x04, 0x0f
        /*0012*/ 	.short	(.L_12 - .L_11)


	//   ....[0]....
	.align		4
.L_11:
        /*0014*/ 	.word	index@(__assertfail)


	//----- nvinfo : EIATTR_MERCURY_ISA_VERSION
	.align		4
.L_12:
        /*0018*/ 	.byte	0x03, 0x5f
        /*001a*/ 	.short	0x0101


	//----- nvinfo : EIATTR_VRC_CTA_INIT_COUNT
	.align		4
        /*001c*/ 	.byte	0x02, 0x4a
	.zero		1
	.zero		1


	//----- nvinfo : EIATTR_SYSCALL_OFFSETS
	.align		4
        /*0020*/ 	.byte	0x04, 0x46
        /*0022*/ 	.short	(.L_14 - .L_13)


	//   ....[0]....
.L_13:
        /*0024*/ 	.word	0x00000100


	//----- nvinfo : EIATTR_EXIT_INSTR_OFFSETS
	.align		4
.L_14:
        /*0028*/ 	.byte	0x04, 0x1c
        /*002a*/ 	.short	(.L_16 - .L_15)


	//   ....[0]....
.L_15:
        /*002c*/ 	.word	0x00000110


	//----- nvinfo : EIATTR_SW_WAR
	.align		4
.L_16:
        /*0030*/ 	.byte	0x04, 0x36
        /*0032*/ 	.short	(.L_18 - .L_17)
.L_17:
        /*0034*/ 	.word	0x00000008
.L_18:


//--------------------- .nv.callgraph             --------------------------
	.section	.nv.callgraph,"",@"SHT_CUDA_CALLGRAPH"
	.align	4
	.sectionentsize	8
	.align		4
        /*0000*/ 	.word	0x00000000
	.align		4
        /*0004*/ 	.word	0xffffffff
	.align		4
        /*0008*/ 	.word	index@(_Z10testAssertv)
	.align		4
        /*000c*/ 	.word	index@(__assertfail)
	.align		4
        /*0010*/ 	.word	0x00000000
	.align		4
        /*0014*/ 	.word	0xfffffffe
	.align		4
        /*0018*/ 	.word	0x00000000
	.align		4
        /*001c*/ 	.word	0xfffffffd
	.align		4
        /*0020*/ 	.word	0x00000000
	.align		4
        /*0024*/ 	.word	0xfffffffc


//--------------------- .nv.constant4             --------------------------
	.section	.nv.constant4,"a",@progbits
	.align	8
	.align		8
.nv.constant4:
        /*0000*/ 	.dword	__assertfail
	.align		8
        /*0008*/ 	.dword	__unnamed_1
	.align		8
        /*0010*/ 	.dword	$str$1
	.align		8
        /*0018*/ 	.dword	$str$2


//--------------------- .text._Z10testAssertv     --------------------------
	.section	.text._Z10testAssertv,"ax",@progbits
	.align	128
        .global         _Z10testAssertv
        .type           _Z10testAssertv,@function
        .size           _Z10testAssertv,(.L_x_2 - _Z10testAssertv)
        .other          _Z10testAssertv,@"STO_CUDA_ENTRY STV_DEFAULT"
_Z10testAssertv:
.text._Z10testAssertv:
[----:B------:R-:W0:Y:S01]  /*0000*/  LDC R1, c[0x0][0x37c] ;  /* 0x0000df00ff017b82 */ /* 0x000e220000000800 */
[----:B------:R-:W-:Y:S01]  /*0010*/  MOV R0, 0x0 ;  /* 0x0000000000007802 */ /* 0x000fe20000000f00 */
[----:B------:R-:W1:Y:S01]  /*0020*/  LDCU.64 UR4, c[0x4][0x18] ;  /* 0x01000300ff0477ac */ /* 0x000e620008000a00 */
[----:B------:R-:W-:Y:S02]  /*0030*/  HFMA2 R12, -RZ, RZ, 0, 5.9604644775390625e-08 ;  /* 0x00000001ff0c7431 */ /* 0x000fe400000001ff */
[----:B------:R-:W-:-:S03]  /*0040*/  IMAD.MOV.U32 R8, RZ, RZ, 0x9 ;  /* 0x00000009ff087424 */ /* 0x000fc600078e00ff */
[----:B------:R2:W3:Y:S01]  /*0050*/  LDC.64 R2, c[0x4][R0] ;  /* 0x0100000000027b82 */ /* 0x0004e20000000a00 */
[----:B------:R-:W4:Y:S01]  /*0060*/  LDCU.64 UR6, c[0x4][0x10] ;  /* 0x01000200ff0677ac */ /* 0x000f220008000a00 */
[----:B------:R-:W-:Y:S01]  /*0070*/  IMAD.MOV.U32 R13, RZ, RZ, RZ ;  /* 0x000000ffff0d7224 */ /* 0x000fe200078e00ff */
[----:B------:R-:W5:Y:S01]  /*0080*/  LDCU.64 UR8, c[0x4][0x8] ;  /* 0x01000100ff0877ac */ /* 0x000f620008000a00 */
[----:B-1----:R-:W-:Y:S01]  /*0090*/  IMAD.U32 R4, RZ, RZ, UR4 ;  /* 0x00000004ff047e24 */ /* 0x002fe2000f8e00ff */
[----:B------:R-:W-:Y:S01]  /*00a0*/  MOV R5, UR5 ;  /* 0x0000000500057c02 */ /* 0x000fe20008000f00 */
[----:B----4-:R-:W-:Y:S01]  /*00b0*/  IMAD.U32 R6, RZ, RZ, UR6 ;  /* 0x00000006ff067e24 */ /* 0x010fe2000f8e00ff */
[----:B------:R-:W-:Y:S01]  /*00c0*/  MOV R7, UR7 ;  /* 0x0000000700077c02 */ /* 0x000fe20008000f00 */
[----:B-----5:R-:W-:Y:S01]  /*00d0*/  IMAD.U32 R10, RZ, RZ, UR8 ;  /* 0x00000008ff0a7e24 */ /* 0x020fe2000f8e00ff */
[----:B--2---:R-:W-:-:S07]  /*00e0*/  MOV R11, UR9 ;  /* 0x00000009000b7c02 */ /* 0x004fce0008000f00 */
[----:B------:R-:W-:-:S07]  /*00f0*/  LEPC R20, `(.L_x_0) ;  /* 0x000000001014794e */ /* 0x000fce0000000000 */
[----:B0--3--:R-:W-:Y:S05]  /*0100*/  CALL.ABS.NOINC R2 ;  /* 0x0000000002007343 */ /* 0x009fea0003c00000 */
.L_x_0:
[----:B------:R-:W-:Y:S05]  /*0110*/  EXIT ;  /* 0x000000000000794d */ /* 0x000fea0003800000 */
.L_x_1:
[----:B------:R-:W-:-:S00]  /*0120*/  BRA `(.L_x_1) ;  /* 0xfffffffc00fc7947 */ /* 0x000fc0000383ffff */
[----:B------:R-:W-:-:S00]  /*0130*/  NOP ;  /* 0x0000000000007918 */ /* 0x000fc00000000000 */
        /* <DEDUP_REMOVED lines=12> */
.L_x_2:


//--------------------- .nv.global.init           --------------------------
	.section	.nv.global.init,"aw",@progbits
.nv.global.init:
	.type		$str$2,@object
	.size		$str$2,(__unnamed_1 - $str$2)
$str$2:
        /*0000*/ 	.byte	0x73, 0x68, 0x6f, 0x75, 0x6c, 0x64, 0x5f, 0x62, 0x65, 0x5f, 0x6f, 0x6e, 0x65, 0x00
	.type		__unnamed_1,@object
	.size		__unnamed_1,($str$1 - __unnamed_1)
__unnamed_1:
        /*000e*/ 	.byte	0x76, 0x6f, 0x69, 0x64, 0x20, 0x74, 0x65, 0x73, 0x74, 0x41, 0x73, 0x73, 0x65, 0x72, 0x74, 0x28
        /*001e*/ 	.byte	0x29, 0x00
	.type		$str$1,@object
	.size		$str$1,(.L_1 - $str$1)
$str$1:
        /*0020*/ 	.byte	0x2f, 0x74, 0x6d, 0x70, 0x2f, 0x73, 0x61, 0x73, 0x73, 0x5f, 0x63, 0x75, 0x5f, 0x64, 0x33, 0x6e
        /*0030*/ 	.byte	0x63, 0x38, 0x65, 0x71, 0x35, 0x2f, 0x6b, 0x2e, 0x63, 0x75, 0x00
.L_1:


//--------------------- .nv.shared.reserved.0     --------------------------
	.section	.nv.shared.reserved.0,"aw",@nobits
	.weak		__nv_reservedSMEM_offset_0_alias
	.size		__nv_reservedSMEM_offset_0_alias, 0, 64
	.other		__nv_reservedSMEM_offset_0_alias,@"STO_CUDA_RESERVED_SHARED STV_DEFAULT"
__nv_reservedSMEM_offset_0_alias:
	.zero		0
	.zero		64


//--------------------- .nv.constant0._Z10testAssertv --------------------------
	.section	.nv.constant0._Z10testAssertv,"a",@progbits
	.sectionflags	@""
	.align	4
.nv.constant0._Z10testAssertv:
	.zero		896


//--------------------- SYMBOLS --------------------------

	.type		.nv.reservedSmem.offset0,@object
	.size		.nv.reservedSmem.offset0,0x4
	.type		__assertfail,@function
